//
// Generated by NVIDIA NVVM Compiler
//
// Compiler Build ID: CL-36424714
// Cuda compilation tools, release 13.0, V13.0.88
// Based on NVVM 20.0.0
//

.version 9.0
.target sm_100
.address_size 64

	// .globl	_Z12MatMulKernelPdS_S_llli
.extern .func  (.param .b32 func_retval0) vprintf
(
	.param .b64 vprintf_param_0,
	.param .b64 vprintf_param_1
)
;
// _ZZ12MatMulKernelPdS_S_llliE8shared_A has been demoted
// _ZZ12MatMulKernelPdS_S_llliE8shared_B has been demoted
.global .align 1 .b8 $str[12] = {40, 37, 100, 44, 37, 100, 41, 61, 37, 100, 10};

.visible .entry _Z12MatMulKernelPdS_S_llli(
	.param .u64 .ptr .align 1 _Z12MatMulKernelPdS_S_llli_param_0,
	.param .u64 .ptr .align 1 _Z12MatMulKernelPdS_S_llli_param_1,
	.param .u64 .ptr .align 1 _Z12MatMulKernelPdS_S_llli_param_2,
	.param .u64 _Z12MatMulKernelPdS_S_llli_param_3,
	.param .u64 _Z12MatMulKernelPdS_S_llli_param_4,
	.param .u64 _Z12MatMulKernelPdS_S_llli_param_5,
	.param .u32 _Z12MatMulKernelPdS_S_llli_param_6
)
{
	.local .align 16 .b8 	__local_depot0[16];
	.reg .b64 	%SP;
	.reg .b64 	%SPL;
	.reg .pred 	%p<14>;
	.reg .b32 	%r<78>;
	.reg .b32 	%f<118>;
	.reg .b64 	%rd<46>;
	.reg .b64 	%fd<8>;
	// demoted variable
	.shared .align 4 .b8 _ZZ12MatMulKernelPdS_S_llliE8shared_A[16];
	// demoted variable
	.shared .align 4 .b8 _ZZ12MatMulKernelPdS_S_llliE8shared_B[16];
	mov.u64 	%SPL, __local_depot0;
	cvta.local.u64 	%SP, %SPL;
	ld.param.u64 	%rd14, [_Z12MatMulKernelPdS_S_llli_param_4];
	ld.param.u64 	%rd15, [_Z12MatMulKernelPdS_S_llli_param_5];
	ld.param.u32 	%r31, [_Z12MatMulKernelPdS_S_llli_param_6];
	mov.u32 	%r1, %tid.y;
	mov.u32 	%r2, %tid.x;
	mov.u32 	%r3, %ctaid.y;
	mov.u32 	%r4, %ctaid.x;
	mov.u32 	%r5, %ntid.y;
	mul.wide.u32 	%rd1, %r4, %r5;
	mov.u32 	%r6, %ntid.x;
	mul.lo.s32 	%r32, %r6, %r3;
	cvt.u64.u32 	%rd2, %r32;
	setp.ne.s32 	%p1, %r31, 0;
	mov.f64 	%fd7, 0d0000000000000000;
	@%p1 bra 	$L__BB0_21;
	cvt.u64.u32 	%rd3, %r6;
	and.b64  	%rd16, %rd14, -4294967296;
	setp.ne.s64 	%p2, %rd16, 0;
	@%p2 bra 	$L__BB0_3;
	cvt.u32.u64 	%r33, %rd3;
	cvt.u32.u64 	%r34, %rd14;
	div.u32 	%r35, %r34, %r33;
	cvt.u64.u32 	%rd45, %r35;
	bra.uni 	$L__BB0_4;
$L__BB0_3:
	div.s64 	%rd45, %rd14, %rd3;
$L__BB0_4:
	setp.lt.s64 	%p3, %rd45, 1;
	@%p3 bra 	$L__BB0_21;
	ld.param.u64 	%rd43, [_Z12MatMulKernelPdS_S_llli_param_1];
	ld.param.u64 	%rd42, [_Z12MatMulKernelPdS_S_llli_param_0];
	cvt.u64.u32 	%rd17, %r2;
	cvt.u64.u32 	%rd18, %r1;
	add.s64 	%rd19, %rd1, %rd17;
	mad.lo.s64 	%rd7, %rd19, %rd14, %rd18;
	shl.b32 	%r37, %r2, 3;
	mov.u32 	%r38, _ZZ12MatMulKernelPdS_S_llliE8shared_A;
	add.s32 	%r7, %r38, %r37;
	mad.lo.s64 	%rd20, %rd15, %rd17, %rd18;
	mad.lo.s64 	%rd8, %rd14, %rd2, %rd20;
	shl.b32 	%r39, %r1, 2;
	mov.u32 	%r40, _ZZ12MatMulKernelPdS_S_llliE8shared_B;
	add.s32 	%r8, %r40, %r39;
	and.b32  	%r9, %r6, 15;
	and.b32  	%r10, %r6, 7;
	and.b32  	%r11, %r6, 3;
	cvta.to.global.u64 	%rd9, %rd42;
	cvta.to.global.u64 	%rd10, %rd43;
	mov.f32 	%f117, 0f00000000;
	mov.b32 	%r71, 0;
$L__BB0_6:
	setp.lt.u32 	%p4, %r6, 16;
	mul.lo.s32 	%r42, %r71, %r6;
	cvt.u64.u32 	%rd21, %r42;
	mul.lo.s32 	%r43, %r71, %r5;
	cvt.u64.u32 	%rd22, %r43;
	add.s64 	%rd23, %rd7, %rd21;
	shl.b64 	%rd24, %rd23, 3;
	add.s64 	%rd25, %rd9, %rd24;
	ld.global.f64 	%fd5, [%rd25];
	cvt.rn.f32.f64 	%f18, %fd5;
	shl.b32 	%r44, %r1, 2;
	add.s32 	%r45, %r7, %r44;
	st.shared.f32 	[%r45], %f18;
	add.s64 	%rd26, %rd8, %rd22;
	shl.b64 	%rd27, %rd26, 3;
	add.s64 	%rd28, %rd10, %rd27;
	ld.global.f64 	%fd6, [%rd28];
	cvt.rn.f32.f64 	%f19, %fd6;
	shl.b32 	%r46, %r2, 3;
	mov.u32 	%r47, _ZZ12MatMulKernelPdS_S_llliE8shared_B;
	add.s32 	%r48, %r47, %r46;
	add.s32 	%r49, %r48, %r44;
	st.shared.f32 	[%r49], %f19;
	bar.sync 	0;
	mov.b32 	%r76, 0;
	@%p4 bra 	$L__BB0_9;
	shl.b32 	%r50, %r2, 3;
	mov.u32 	%r51, _ZZ12MatMulKernelPdS_S_llliE8shared_A;
	add.s32 	%r52, %r50, %r51;
	add.s32 	%r73, %r52, 32;
	shl.b32 	%r53, %r1, 2;
	mov.u32 	%r54, _ZZ12MatMulKernelPdS_S_llliE8shared_B;
	add.s32 	%r55, %r53, %r54;
	add.s32 	%r72, %r55, 64;
	and.b32  	%r56, %r6, -16;
	neg.s32 	%r74, %r56;
$L__BB0_8:
	.pragma "nounroll";
	and.b32  	%r76, %r6, 2032;
	ld.shared.f32 	%f20, [%r73+-32];
	ld.shared.f32 	%f21, [%r72+-64];
	fma.rn.f32 	%f22, %f20, %f21, %f117;
	ld.shared.f32 	%f23, [%r73+-28];
	ld.shared.f32 	%f24, [%r72+-56];
	fma.rn.f32 	%f25, %f23, %f24, %f22;
	ld.shared.f32 	%f26, [%r73+-24];
	ld.shared.f32 	%f27, [%r72+-48];
	fma.rn.f32 	%f28, %f26, %f27, %f25;
	ld.shared.f32 	%f29, [%r73+-20];
	ld.shared.f32 	%f30, [%r72+-40];
	fma.rn.f32 	%f31, %f29, %f30, %f28;
	ld.shared.f32 	%f32, [%r73+-16];
	ld.shared.f32 	%f33, [%r72+-32];
	fma.rn.f32 	%f34, %f32, %f33, %f31;
	ld.shared.f32 	%f35, [%r73+-12];
	ld.shared.f32 	%f36, [%r72+-24];
	fma.rn.f32 	%f37, %f35, %f36, %f34;
	ld.shared.f32 	%f38, [%r73+-8];
	ld.shared.f32 	%f39, [%r72+-16];
	fma.rn.f32 	%f40, %f38, %f39, %f37;
	ld.shared.f32 	%f41, [%r73+-4];
	ld.shared.f32 	%f42, [%r72+-8];
	fma.rn.f32 	%f43, %f41, %f42, %f40;
	ld.shared.f32 	%f44, [%r73];
	ld.shared.f32 	%f45, [%r72];
	fma.rn.f32 	%f46, %f44, %f45, %f43;
	ld.shared.f32 	%f47, [%r73+4];
	ld.shared.f32 	%f48, [%r72+8];
	fma.rn.f32 	%f49, %f47, %f48, %f46;
	ld.shared.f32 	%f50, [%r73+8];
	ld.shared.f32 	%f51, [%r72+16];
	fma.rn.f32 	%f52, %f50, %f51, %f49;
	ld.shared.f32 	%f53, [%r73+12];
	ld.shared.f32 	%f54, [%r72+24];
	fma.rn.f32 	%f55, %f53, %f54, %f52;
	ld.shared.f32 	%f56, [%r73+16];
	ld.shared.f32 	%f57, [%r72+32];
	fma.rn.f32 	%f58, %f56, %f57, %f55;
	ld.shared.f32 	%f59, [%r73+20];
	ld.shared.f32 	%f60, [%r72+40];
	fma.rn.f32 	%f61, %f59, %f60, %f58;
	ld.shared.f32 	%f62, [%r73+24];
	ld.shared.f32 	%f63, [%r72+48];
	fma.rn.f32 	%f64, %f62, %f63, %f61;
	ld.shared.f32 	%f65, [%r73+28];
	ld.shared.f32 	%f66, [%r72+56];
	fma.rn.f32 	%f117, %f65, %f66, %f64;
	add.s32 	%r74, %r74, 16;
	add.s32 	%r73, %r73, 64;
	add.s32 	%r72, %r72, 128;
	setp.ne.s32 	%p5, %r74, 0;
	@%p5 bra 	$L__BB0_8;
$L__BB0_9:
	setp.eq.s32 	%p6, %r9, 0;
	@%p6 bra 	$L__BB0_19;
	add.s32 	%r57, %r9, -1;
	setp.lt.u32 	%p7, %r57, 7;
	@%p7 bra 	$L__BB0_12;
	shl.b32 	%r58, %r76, 2;
	add.s32 	%r59, %r7, %r58;
	ld.shared.f32 	%f68, [%r59];
	shl.b32 	%r60, %r76, 3;
	add.s32 	%r61, %r8, %r60;
	ld.shared.f32 	%f69, [%r61];
	fma.rn.f32 	%f70, %f68, %f69, %f117;
	ld.shared.f32 	%f71, [%r59+4];
	ld.shared.f32 	%f72, [%r61+8];
	fma.rn.f32 	%f73, %f71, %f72, %f70;
	ld.shared.f32 	%f74, [%r59+8];
	ld.shared.f32 	%f75, [%r61+16];
	fma.rn.f32 	%f76, %f74, %f75, %f73;
	ld.shared.f32 	%f77, [%r59+12];
	ld.shared.f32 	%f78, [%r61+24];
	fma.rn.f32 	%f79, %f77, %f78, %f76;
	ld.shared.f32 	%f80, [%r59+16];
	ld.shared.f32 	%f81, [%r61+32];
	fma.rn.f32 	%f82, %f80, %f81, %f79;
	ld.shared.f32 	%f83, [%r59+20];
	ld.shared.f32 	%f84, [%r61+40];
	fma.rn.f32 	%f85, %f83, %f84, %f82;
	ld.shared.f32 	%f86, [%r59+24];
	ld.shared.f32 	%f87, [%r61+48];
	fma.rn.f32 	%f88, %f86, %f87, %f85;
	ld.shared.f32 	%f89, [%r59+28];
	ld.shared.f32 	%f90, [%r61+56];
	fma.rn.f32 	%f117, %f89, %f90, %f88;
	add.s32 	%r76, %r76, 8;
$L__BB0_12:
	setp.eq.s32 	%p8, %r10, 0;
	@%p8 bra 	$L__BB0_19;
	add.s32 	%r62, %r10, -1;
	setp.lt.u32 	%p9, %r62, 3;
	@%p9 bra 	$L__BB0_15;
	shl.b32 	%r63, %r76, 2;
	add.s32 	%r64, %r7, %r63;
	ld.shared.f32 	%f92, [%r64];
	shl.b32 	%r65, %r76, 3;
	add.s32 	%r66, %r8, %r65;
	ld.shared.f32 	%f93, [%r66];
	fma.rn.f32 	%f94, %f92, %f93, %f117;
	ld.shared.f32 	%f95, [%r64+4];
	ld.shared.f32 	%f96, [%r66+8];
	fma.rn.f32 	%f97, %f95, %f96, %f94;
	ld.shared.f32 	%f98, [%r64+8];
	ld.shared.f32 	%f99, [%r66+16];
	fma.rn.f32 	%f100, %f98, %f99, %f97;
	ld.shared.f32 	%f101, [%r64+12];
	ld.shared.f32 	%f102, [%r66+24];
	fma.rn.f32 	%f117, %f101, %f102, %f100;
	add.s32 	%r76, %r76, 4;
$L__BB0_15:
	setp.eq.s32 	%p10, %r11, 0;
	@%p10 bra 	$L__BB0_19;
	setp.eq.s32 	%p11, %r11, 1;
	shl.b32 	%r67, %r76, 2;
	add.s32 	%r28, %r7, %r67;
	ld.shared.f32 	%f103, [%r28];
	shl.b32 	%r68, %r76, 3;
	add.s32 	%r29, %r8, %r68;
	ld.shared.f32 	%f104, [%r29];
	fma.rn.f32 	%f117, %f103, %f104, %f117;
	@%p11 bra 	$L__BB0_19;
	setp.eq.s32 	%p12, %r11, 2;
	ld.shared.f32 	%f105, [%r28+4];
	ld.shared.f32 	%f106, [%r29+8];
	fma.rn.f32 	%f117, %f105, %f106, %f117;
	@%p12 bra 	$L__BB0_19;
	ld.shared.f32 	%f107, [%r28+8];
	ld.shared.f32 	%f108, [%r29+16];
	fma.rn.f32 	%f117, %f107, %f108, %f117;
$L__BB0_19:
	bar.sync 	0;
	add.s32 	%r71, %r71, 1;
	cvt.u64.u32 	%rd29, %r71;
	setp.gt.u64 	%p13, %rd45, %rd29;
	@%p13 bra 	$L__BB0_6;
	cvt.f64.f32 	%fd7, %f117;
$L__BB0_21:
	ld.param.u64 	%rd44, [_Z12MatMulKernelPdS_S_llli_param_2];
	add.u64 	%rd30, %SP, 0;
	add.u64 	%rd31, %SPL, 0;
	cvta.to.global.u64 	%rd32, %rd44;
	cvt.u64.u32 	%rd33, %r2;
	cvt.u64.u32 	%rd34, %r1;
	mad.lo.s64 	%rd35, %rd15, %rd33, %rd34;
	st.local.v2.u32 	[%rd31], {%r4, %r3};
	st.local.u64 	[%rd31+8], %rd35;
	mov.u64 	%rd36, $str;
	cvta.global.u64 	%rd37, %rd36;
	{ // callseq 0, 0
	.param .b64 param0;
	st.param.b64 	[param0], %rd37;
	.param .b64 param1;
	st.param.b64 	[param1], %rd30;
	.param .b32 retval0;
	call.uni (retval0), 
	vprintf, 
	(
	param0, 
	param1
	);
	ld.param.b32 	%r69, [retval0];
	} // callseq 0
	mad.lo.s64 	%rd38, %rd1, %rd15, %rd2;
	add.s64 	%rd39, %rd38, %rd35;
	shl.b64 	%rd40, %rd39, 3;
	add.s64 	%rd41, %rd32, %rd40;
	st.global.f64 	[%rd41], %fd7;
	ret;

}


// ===== COMPILED SASS (sm_100) =====

	.target	sm_100

	.elftype	@"ET_EXEC"


//--------------------- .note.nv.tkinfo           --------------------------
	.section	.note.nv.tkinfo,"",@"SHT_NOTE"
	.sectionflags	@"SHF_NOTE_NV_TKINFO"
	.tkinfo
        /*0018*/ 	.word	0x00000002
        /*0030*/ 	.string	""
        /*0030*/ 	.string	"ptxas"
        /*0030*/ 	.string	"Cuda compilation tools, release 13.0, V13.0.88"
        /*0030*/ 	.string	"Build cuda_13.0.r13.0/compiler.36424714_0"
        /*0030*/ 	.string	"-arch sm_100 -m 64 "



//--------------------- .note.nv.cuinfo           --------------------------
	.section	.note.nv.cuinfo,"",@"SHT_NOTE"
	.sectionflags	@"SHF_NOTE_NV_CUINFO"
        /*0018*/ 	.short	0x0002
        /*001a*/ 	.short	0x0064
        /*001c*/ 	.short	0x0082
	.zero		2


//--------------------- .nv.info                  --------------------------
	.section	.nv.info,"",@"SHT_CUDA_INFO"
	.align	4


	//----- nvinfo : EIATTR_REGCOUNT
	.align		4
        /*0000*/ 	.byte	0x04, 0x2f
        /*0002*/ 	.short	(.L_2 - .L_1)
	.align		4
.L_1:
        /*0004*/ 	.word	index@(_Z12MatMulKernelPdS_S_llli)
        /*0008*/ 	.word	0x00000028


	//----- nvinfo : EIATTR_FRAME_SIZE
	.align		4
.L_2:
        /*000c*/ 	.byte	0x04, 0x11
        /*000e*/ 	.short	(.L_4 - .L_3)
	.align		4
.L_3:
        /*0010*/ 	.word	index@($__internal_0_$__cuda_sm20_div_s64)
        /*0014*/ 	.word	0x00000010


	//----- nvinfo : EIATTR_FRAME_SIZE
	.align		4
.L_4:
        /*0018*/ 	.byte	0x04, 0x11
        /*001a*/ 	.short	(.L_6 - .L_5)
	.align		4
.L_5:
        /*001c*/ 	.word	index@(_Z12MatMulKernelPdS_S_llli)
        /*0020*/ 	.word	0x00000010


	//----- nvinfo : EIATTR_MIN_STACK_SIZE
	.align		4
.L_6:
        /*0024*/ 	.byte	0x04, 0x12
        /*0026*/ 	.short	(.L_8 - .L_7)
	.align		4
.L_7:
        /*0028*/ 	.word	index@(_Z12MatMulKernelPdS_S_llli)
        /*002c*/ 	.word	0x00000010
.L_8:


//--------------------- .nv.compat                --------------------------
	.section	.nv.compat,"",@"SHT_CUDA_COMPAT_INFO"
	.align	4
        /*0000*/ 	.byte	0x02, 0x09, 0x00, 0x00, 0x02, 0x02, 0x01, 0x00, 0x02, 0x05, 0x05, 0x00, 0x03, 0x07, 0x01, 0x01
        /*0010*/ 	.byte	0x02, 0x03, 0x00, 0x00, 0x02, 0x06, 0x01, 0x00, 0x04, 0x0b, 0x08, 0x00, 0x09, 0x00, 0x00, 0x00
        /*0020*/ 	.byte	0x00, 0x00, 0x00, 0x00


//--------------------- .nv.info._Z12MatMulKernelPdS_S_llli --------------------------
	.section	.nv.info._Z12MatMulKernelPdS_S_llli,"",@"SHT_CUDA_INFO"
	.sectionflags	@""
	.align	4


	//----- nvinfo : EIATTR_CUDA_API_VERSION
	.align		4
        /*0000*/ 	.byte	0x04, 0x37
        /*0002*/ 	.short	(.L_10 - .L_9)
.L_9:
        /*0004*/ 	.word	0x00000082


	//----- nvinfo : EIATTR_KPARAM_INFO
	.align		4
.L_10:
        /*0008*/ 	.byte	0x04, 0x17
        /*000a*/ 	.short	(.L_12 - .L_11)
.L_11:
        /*000c*/ 	.word	0x00000000
        /*0010*/ 	.short	0x0006
        /*0012*/ 	.short	0x0030
        /*0014*/ 	.byte	0x00, 0xf0, 0x11, 0x00


	//----- nvinfo : EIATTR_KPARAM_INFO
	.align		4
.L_12:
        /*0018*/ 	.byte	0x04, 0x17
        /*001a*/ 	.short	(.L_14 - .L_13)
.L_13:
        /*001c*/ 	.word	0x00000000
        /*0020*/ 	.short	0x0005
        /*0022*/ 	.short	0x0028
        /*0024*/ 	.byte	0x00, 0xf0, 0x21, 0x00


	//----- nvinfo : EIATTR_KPARAM_INFO
	.align		4
.L_14:
        /*0028*/ 	.byte	0x04, 0x17
        /*002a*/ 	.short	(.L_16 - .L_15)
.L_15:
        /*002c*/ 	.word	0x00000000
        /*0030*/ 	.short	0x0004
        /*0032*/ 	.short	0x0020
        /*0034*/ 	.byte	0x00, 0xf0, 0x21, 0x00


	//----- nvinfo : EIATTR_KPARAM_INFO
	.align		4
.L_16:
        /*0038*/ 	.byte	0x04, 0x17
        /*003a*/ 	.short	(.L_18 - .L_17)
.L_17:
        /*003c*/ 	.word	0x00000000
        /*0040*/ 	.short	0x0003
        /*0042*/ 	.short	0x0018
        /*0044*/ 	.byte	0x00, 0xf0, 0x21, 0x00


	//----- nvinfo : EIATTR_KPARAM_INFO
	.align		4
.L_18:
        /*0048*/ 	.byte	0x04, 0x17
        /*004a*/ 	.short	(.L_20 - .L_19)
.L_19:
        /*004c*/ 	.word	0x00000000
        /*0050*/ 	.short	0x0002
        /*0052*/ 	.short	0x0010
        /*0054*/ 	.byte	0x00, 0xf5, 0x21, 0x00


	//----- nvinfo : EIATTR_KPARAM_INFO
	.align		4
.L_20:
        /*0058*/ 	.byte	0x04, 0x17
        /*005a*/ 	.short	(.L_22 - .L_21)
.L_21:
        /*005c*/ 	.word	0x00000000
        /*0060*/ 	.short	0x0001
        /*0062*/ 	.short	0x0008
        /*0064*/ 	.byte	0x00, 0xf5, 0x21, 0x00


	//----- nvinfo : EIATTR_KPARAM_INFO
	.align		4
.L_22:
        /*0068*/ 	.byte	0x04, 0x17
        /*006a*/ 	.short	(.L_24 - .L_23)
.L_23:
        /*006c*/ 	.word	0x00000000
        /*0070*/ 	.short	0x0000
        /*0072*/ 	.short	0x0000
        /*0074*/ 	.byte	0x00, 0xf5, 0x21, 0x00


	//----- nvinfo : EIATTR_SPARSE_MMA_MASK
	.align		4
.L_24:
        /*0078*/ 	.byte	0x03, 0x50
        /*007a*/ 	.short	0x0000


	//----- nvinfo : EIATTR_MAXREG_COUNT
	.align		4
        /*007c*/ 	.byte	0x03, 0x1b
        /*007e*/ 	.short	0x00ff


	//----- nvinfo : EIATTR_NUM_BARRIERS
	.align		4
        /*0080*/ 	.byte	0x02, 0x4c
        /*0082*/ 	.byte	0x01
	.zero		1


	//----- nvinfo : EIATTR_EXTERNS
	.align		4
        /*0084*/ 	.byte	0x04, 0x0f
        /*0086*/ 	.short	(.L_26 - .L_25)


	//   ....[0]....
	.align		4
.L_25:
        /*0088*/ 	.word	index@(vprintf)


	//----- nvinfo : EIATTR_MERCURY_ISA_VERSION
	.align		4
.L_26:
        /*008c*/ 	.byte	0x03, 0x5f
        /*008e*/ 	.short	0x0101


	//----- nvinfo : EIATTR_VRC_CTA_INIT_COUNT
	.align		4
        /*0090*/ 	.byte	0x02, 0x4a
	.zero		1
	.zero		1


	//----- nvinfo : EIATTR_SYSCALL_OFFSETS
	.align		4
        /*0094*/ 	.byte	0x04, 0x46
        /*0096*/ 	.short	(.L_28 - .L_27)


	//   ....[0]....
.L_27:
        /*0098*/ 	.word	0x00000e90


	//----- nvinfo : EIATTR_EXIT_INSTR_OFFSETS
	.align		4
.L_28:
        /*009c*/ 	.byte	0x04, 0x1c
        /*009e*/ 	.short	(.L_30 - .L_29)


	//   ....[0]....
.L_29:
        /*00a0*/ 	.word	0x00000f70


	//----- nvinfo : EIATTR_CRS_STACK_SIZE
	.align		4
.L_30:
        /*00a4*/ 	.byte	0x04, 0x1e
        /*00a6*/ 	.short	(.L_32 - .L_31)
.L_31:
        /*00a8*/ 	.word	0x00000000


	//----- nvinfo : EIATTR_CBANK_PARAM_SIZE
	.align		4
.L_32:
        /*00ac*/ 	.byte	0x03, 0x19
        /*00ae*/ 	.short	0x0034


	//----- nvinfo : EIATTR_PARAM_CBANK
	.align		4
        /*00b0*/ 	.byte	0x04, 0x0a
        /*00b2*/ 	.short	(.L_34 - .L_33)
	.align		4
.L_33:
        /*00b4*/ 	.word	index@(.nv.constant0._Z12MatMulKernelPdS_S_llli)
        /*00b8*/ 	.short	0x0380
        /*00ba*/ 	.short	0x0034


	//----- nvinfo : EIATTR_SW_WAR
	.align		4
.L_34:
        /*00bc*/ 	.byte	0x04, 0x36
        /*00be*/ 	.short	(.L_36 - .L_35)
.L_35:
        /*00c0*/ 	.word	0x00000008
.L_36:


//--------------------- .nv.callgraph             --------------------------
	.section	.nv.callgraph,"",@"SHT_CUDA_CALLGRAPH"
	.align	4
	.sectionentsize	8
	.align		4
        /*0000*/ 	.word	0x00000000
	.align		4
        /*0004*/ 	.word	0xffffffff
	.align		4
        /*0008*/ 	.word	index@(_Z12MatMulKernelPdS_S_llli)
	.align		4
        /*000c*/ 	.word	index@(vprintf)
	.align		4
        /*0010*/ 	.word	0x00000000
	.align		4
        /*0014*/ 	.word	0xfffffffe
	.align		4
        /*0018*/ 	.word	0x00000000
	.align		4
        /*001c*/ 	.word	0xfffffffd
	.align		4
        /*0020*/ 	.word	0x00000000
	.align		4
        /*0024*/ 	.word	0xfffffffc


//--------------------- .nv.constant4             --------------------------
	.section	.nv.constant4,"a",@progbits
	.align	8
	.align		8
.nv.constant4:
        /*0000*/ 	.dword	vprintf
	.align		8
        /*0008*/ 	.dword	$str


//--------------------- .text._Z12MatMulKernelPdS_S_llli --------------------------
	.section	.text._Z12MatMulKernelPdS_S_llli,"ax",@progbits
	.align	128
        .global         _Z12MatMulKernelPdS_S_llli
        .type           _Z12MatMulKernelPdS_S_llli,@function
        .size           _Z12MatMulKernelPdS_S_llli,(.L_x_11 - _Z12MatMulKernelPdS_S_llli)
        .other          _Z12MatMulKernelPdS_S_llli,@"STO_CUDA_ENTRY STV_DEFAULT"
_Z12MatMulKernelPdS_S_llli:
.text._Z12MatMulKernelPdS_S_llli:
[----:B------:R-:W0:Y:S01]  /*0000*/  LDC R1, c[0x0][0x37c] ;  /* 0x0000df00ff017b82 */ /* 0x000e220000000800 */
[----:B------:R-:W1:Y:S01]  /*0010*/  S2R R16, SR_CTAID.X ;  /* 0x0000000000107919 */ /* 0x000e620000002500 */
[----:B------:R-:W2:Y:S01]  /*0020*/  LDCU UR6, c[0x0][0x3b0] ;  /* 0x00007600ff0677ac */ /* 0x000ea20008000800 */
[----:B0-----:R-:W-:Y:S01]  /*0030*/  VIADD R1, R1, 0xfffffff0 ;  /* 0xfffffff001017836 */ /* 0x001fe20000000000 */
[----:B------:R-:W-:Y:S01]  /*0040*/  CS2R R22, SRZ ;  /* 0x0000000000167805 */ /* 0x000fe2000001ff00 */
[----:B------:R-:W0:Y:S01]  /*0050*/  S2R R17, SR_CTAID.Y ;  /* 0x0000000000117919 */ /* 0x000e220000002600 */
[----:B------:R-:W3:Y:S01]  /*0060*/  LDCU UR5, c[0x0][0x2fc] ;  /* 0x00005f80ff0577ac */ /* 0x000ee20008000800 */
[----:B------:R-:W4:Y:S01]  /*0070*/  S2R R18, SR_TID.Y ;  /* 0x0000000000127919 */ /* 0x000f220000002200 */
[----:B------:R-:W1:Y:S01]  /*0080*/  LDCU UR38, c[0x0][0x364] ;  /* 0x00006c80ff2677ac */ /* 0x000e620008000800 */
[----:B------:R-:W0:Y:S01]  /*0090*/  LDC R2, c[0x0][0x360] ;  /* 0x0000d800ff027b82 */ /* 0x000e220000000800 */
[----:B------:R-:W0:Y:S01]  /*00a0*/  S2R R0, SR_TID.X ;  /* 0x0000000000007919 */ /* 0x000e220000002100 */
[----:B------:R-:W5:Y:S01]  /*00b0*/  LDCU UR4, c[0x0][0x2f8] ;  /* 0x00005f00ff0477ac */ /* 0x000f620008000800 */
[----:B------:R-:W0:Y:S01]  /*00c0*/  LDCU.64 UR36, c[0x0][0x358] ;  /* 0x00006b00ff2477ac */ /* 0x000e220008000a00 */
[----:B--2---:R-:W-:Y:S01]  /*00d0*/  UISETP.NE.AND UP0, UPT, UR6, URZ, UPT ;  /* 0x000000ff0600728c */ /* 0x004fe2000bf05270 */
[----:B-----5:R-:W-:Y:S01]  /*00e0*/  IADD3 R6, P0, PT, R1, UR4, RZ ;  /* 0x0000000401067c10 */ /* 0x020fe2000ff1e0ff */
[----:B-1----:R-:W-:-:S03]  /*00f0*/  IMAD.WIDE.U32 R4, R16, UR38, RZ ;  /* 0x0000002610047c25 */ /* 0x002fc6000f8e00ff */
[----:B---3--:R-:W-:Y:S01]  /*0100*/  IADD3.X R7, PT, PT, RZ, UR5, RZ, P0, !PT ;  /* 0x00000005ff077c10 */ /* 0x008fe200087fe4ff */
[----:B0-----:R-:W-:-:S03]  /*0110*/  IMAD R3, R17, R2, RZ ;  /* 0x0000000211037224 */ /* 0x001fc600078e02ff */
[----:B----4-:R-:W-:Y:S05]  /*0120*/  BRA.U UP0, `(.L_x_0) ;  /* 0x0000000d00247547 */ /* 0x010fea000b800000 */
[----:B------:R-:W0:Y:S02]  /*0130*/  LDCU UR4, c[0x0][0x3a4] ;  /* 0x00007480ff0477ac */ /* 0x000e240008000800 */
[----:B0-----:R-:W-:-:S09]  /*0140*/  UISETP.NE.U32.AND UP0, UPT, UR4, URZ, UPT ;  /* 0x000000ff0400728c */ /* 0x001fd2000bf05070 */
[----:B------:R-:W-:Y:S05]  /*0150*/  BRA.U UP0, `(.L_x_1) ;  /* 0x0000000100547547 */ /* 0x000fea000b800000 */
[----:B------:R-:W0:Y:S01]  /*0160*/  I2F.U32.RP R10, R2 ;  /* 0x00000002000a7306 */ /* 0x000e220000209000 */
[----:B------:R-:W1:Y:S01]  /*0170*/  LDCU UR4, c[0x0][0x3a0] ;  /* 0x00007400ff0477ac */ /* 0x000e620008000800 */
[----:B------:R-:W-:Y:S01]  /*0180*/  ISETP.NE.U32.AND P2, PT, R2, RZ, PT ;  /* 0x000000ff0200720c */ /* 0x000fe20003f45070 */
[----:B------:R-:W-:-:S05]  /*0190*/  HFMA2 R31, -RZ, RZ, 0, 0 ;  /* 0x00000000ff1f7431 */ /* 0x000fca00000001ff */
[----:B0-----:R-:W0:Y:S02]  /*01a0*/  MUFU.RCP R10, R10 ;  /* 0x0000000a000a7308 */ /* 0x001e240000001000 */
[----:B0-----:R-:W-:-:S06]  /*01b0*/  VIADD R8, R10, 0xffffffe ;  /* 0x0ffffffe0a087836 */ /* 0x001fcc0000000000 */
[----:B------:R0:W2:Y:S02]  /*01c0*/  F2I.FTZ.U32.TRUNC.NTZ R9, R8 ;  /* 0x0000000800097305 */ /* 0x0000a4000021f000 */
[----:B0-----:R-:W-:Y:S01]  /*01d0*/  IMAD.MOV.U32 R8, RZ, RZ, RZ ;  /* 0x000000ffff087224 */ /* 0x001fe200078e00ff */
[----:B--2---:R-:W-:-:S05]  /*01e0*/  IADD3 R11, PT, PT, RZ, -R9, RZ ;  /* 0x80000009ff0b7210 */ /* 0x004fca0007ffe0ff */
[----:B------:R-:W-:-:S04]  /*01f0*/  IMAD R11, R11, R2, RZ ;  /* 0x000000020b0b7224 */ /* 0x000fc800078e02ff */
[----:B------:R-:W-:-:S06]  /*0200*/  IMAD.HI.U32 R9, R9, R11, R8 ;  /* 0x0000000b09097227 */ /* 0x000fcc00078e0008 */
[----:B-1----:R-:W-:-:S05]  /*0210*/  IMAD.HI.U32 R30, R9, UR4, RZ ;  /* 0x00000004091e7c27 */ /* 0x002fca000f8e00ff */
[----:B------:R-:W-:-:S05]  /*0220*/  IADD3 R9, PT, PT, -R30, RZ, RZ ;  /* 0x000000ff1e097210 */ /* 0x000fca0007ffe1ff */
[----:B------:R-:W-:-:S05]  /*0230*/  IMAD R9, R2, R9, UR4 ;  /* 0x0000000402097e24 */ /* 0x000fca000f8e0209 */
[----:B------:R-:W-:-:S13]  /*0240*/  ISETP.GE.U32.AND P0, PT, R9, R2, PT ;  /* 0x000000020900720c */ /* 0x000fda0003f06070 */
[----:B------:R-:W-:Y:S01]  /*0250*/  @P0 IMAD.IADD R9, R9, 0x1, -R2 ;  /* 0x0000000109090824 */ /* 0x000fe200078e0a02 */
[----:B------:R-:W-:-:S04]  /*0260*/  @P0 IADD3 R30, PT, PT, R30, 0x1, RZ ;  /* 0x000000011e1e0810 */ /* 0x000fc80007ffe0ff */
[----:B------:R-:W-:-:S13]  /*0270*/  ISETP.GE.U32.AND P1, PT, R9, R2, PT ;  /* 0x000000020900720c */ /* 0x000fda0003f26070 */
[----:B------:R-:W-:Y:S01]  /*0280*/  @P1 VIADD R30, R30, 0x1 ;  /* 0x000000011e1e1836 */ /* 0x000fe20000000000 */
[----:B------:R-:W-:Y:S01]  /*0290*/  @!P2 LOP3.LUT R30, RZ, R2, RZ, 0x33, !PT ;  /* 0x00000002ff1ea212 */ /* 0x000fe200078e33ff */
[----:B------:R-:W-:Y:S06]  /*02a0*/  BRA `(.L_x_2) ;  /* 0x0000000000087947 */ /* 0x000fec0003800000 */
.L_x_1:
[----:B------:R-:W-:-:S07]  /*02b0*/  MOV R8, 0x2d0 ;  /* 0x000002d000087802 */ /* 0x000fce0000000f00 */
[----:B------:R-:W-:Y:S05]  /*02c0*/  CALL.REL.NOINC `($__internal_0_$__cuda_sm20_div_s64) ;  /* 0x0000000c002c7944 */ /* 0x000fea0003c00000 */
.L_x_2:
[----:B------:R-:W-:-:S04]  /*02d0*/  ISETP.GE.U32.AND P0, PT, R30, 0x1, PT ;  /* 0x000000011e00780c */ /* 0x000fc80003f06070 */
[----:B------:R-:W-:-:S13]  /*02e0*/  ISETP.GE.AND.EX P0, PT, R31, RZ, PT, P0 ;  /* 0x000000ff1f00720c */ /* 0x000fda0003f06300 */
[----:B------:R-:W-:Y:S05]  /*02f0*/  @!P0 BRA `(.L_x_0) ;  /* 0x0000000800b08947 */ /* 0x000fea0003800000 */
[----:B------:R-:W0:Y:S01]  /*0300*/  LDCU.128 UR8, c[0x0][0x3a0] ;  /* 0x00007400ff0877ac */ /* 0x000e220008000c00 */
[----:B------:R-:W1:Y:S01]  /*0310*/  S2UR UR6, SR_CgaCtaId ;  /* 0x00000000000679c3 */ /* 0x000e620000008800 */
[----:B------:R-:W-:Y:S01]  /*0320*/  IADD3 R11, P0, PT, R4, R0, RZ ;  /* 0x00000000040b7210 */ /* 0x000fe20007f1e0ff */
[----:B------:R-:W-:Y:S01]  /*0330*/  IMAD.MOV.U32 R19, RZ, RZ, RZ ;  /* 0x000000ffff137224 */ /* 0x000fe200078e00ff */
[----:B------:R-:W-:Y:S01]  /*0340*/  UMOV UR4, 0x400 ;  /* 0x0000040000047882 */ /* 0x000fe20000000000 */
[----:B------:R-:W-:Y:S01]  /*0350*/  IMAD.MOV.U32 R27, RZ, RZ, RZ ;  /* 0x000000ffff1b7224 */ /* 0x000fe200078e00ff */
[----:B------:R-:W-:Y:S01]  /*0360*/  IADD3.X R4, PT, PT, RZ, R5, RZ, P0, !PT ;  /* 0x00000005ff047210 */ /* 0x000fe200007fe4ff */
[----:B------:R-:W-:Y:S01]  /*0370*/  UIADD3 UR5, UPT, UPT, UR4, 0x10, URZ ;  /* 0x0000001004057890 */ /* 0x000fe2000fffe0ff */
[----:B------:R-:W-:Y:S01]  /*0380*/  MOV R5, RZ ;  /* 0x000000ff00057202 */ /* 0x000fe20000000f00 */
[----:B0-----:R-:W-:-:S04]  /*0390*/  IMAD.WIDE.U32 R8, R0, UR10, R18 ;  /* 0x0000000a00087c25 */ /* 0x001fc8000f8e0012 */
[----:B------:R-:W-:Y:S02]  /*03a0*/  IMAD R9, R0, UR11, R9 ;  /* 0x0000000b00097c24 */ /* 0x000fe4000f8e0209 */
[----:B------:R-:W-:Y:S01]  /*03b0*/  IMAD R4, R4, UR8, RZ ;  /* 0x0000000804047c24 */ /* 0x000fe2000f8e02ff */
[----:B-1----:R-:W-:Y:S01]  /*03c0*/  ULEA UR4, UR6, UR4, 0x18 ;  /* 0x0000000406047291 */ /* 0x002fe2000f8ec0ff */
[----:B------:R-:W-:Y:S01]  /*03d0*/  IMAD.WIDE.U32 R28, R11, UR8, R18 ;  /* 0x000000080b1c7c25 */ /* 0x000fe2000f8e0012 */
[----:B------:R-:W-:-:S03]  /*03e0*/  ULEA UR5, UR6, UR5, 0x18 ;  /* 0x0000000506057291 */ /* 0x000fc6000f8ec0ff */
[----:B------:R-:W-:Y:S01]  /*03f0*/  IMAD.WIDE.U32 R20, R3, UR8, R8 ;  /* 0x0000000803147c25 */ /* 0x000fe2000f8e0008 */
[----:B------:R-:W-:Y:S02]  /*0400*/  LEA R8, R0, UR4, 0x3 ;  /* 0x0000000400087c11 */ /* 0x000fe4000f8e18ff */
[----:B------:R-:W-:Y:S01]  /*0410*/  LEA R9, R18, UR5, 0x2 ;  /* 0x0000000512097c11 */ /* 0x000fe2000f8e10ff */
[----:B------:R-:W-:Y:S01]  /*0420*/  IMAD R11, R11, UR9, R4 ;  /* 0x000000090b0b7c24 */ /* 0x000fe2000f8e0204 */
[----:B------:R-:W-:Y:S01]  /*0430*/  LOP3.LUT R4, R2, 0x3, RZ, 0xc0, !PT ;  /* 0x0000000302047812 */ /* 0x000fe200078ec0ff */
[----:B------:R-:W-:Y:S02]  /*0440*/  IMAD R3, R3, UR9, R21 ;  /* 0x0000000903037c24 */ /* 0x000fe4000f8e0215 */
[----:B------:R-:W-:-:S07]  /*0450*/  IMAD.IADD R10, R29, 0x1, R11 ;  /* 0x000000011d0a7824 */ /* 0x000fce00078e020b */
.L_x_8:
[----:B0-----:R-:W0:Y:S01]  /*0460*/  LDCU.128 UR4, c[0x0][0x380] ;  /* 0x00007000ff0477ac */ /* 0x001e220008000c00 */
[----:B------:R-:W-:Y:S02]  /*0470*/  IMAD R13, R2, R5, RZ ;  /* 0x00000005020d7224 */ /* 0x000fe400078e02ff */
[----:B------:R-:W-:-:S03]  /*0480*/  IMAD R11, R5, UR38, RZ ;  /* 0x00000026050b7c24 */ /* 0x000fc6000f8e02ff */
[----:B------:R-:W-:-:S04]  /*0490*/  IADD3 R13, P0, PT, R13, R28, RZ ;  /* 0x0000001c0d0d7210 */ /* 0x000fc80007f1e0ff */
[----:B------:R-:W-:Y:S02]  /*04a0*/  IADD3.X R14, PT, PT, RZ, R10, RZ, P0, !PT ;  /* 0x0000000aff0e7210 */ /* 0x000fe400007fe4ff */
[----:B------:R-:W-:-:S05]  /*04b0*/  IADD3 R11, P0, PT, R11, R20, RZ ;  /* 0x000000140b0b7210 */ /* 0x000fca0007f1e0ff */
[----:B------:R-:W-:Y:S01]  /*04c0*/  IMAD.X R22, RZ, RZ, R3, P0 ;  /* 0x000000ffff167224 */ /* 0x000fe200000e0603 */
[----:B0-----:R-:W-:-:S04]  /*04d0*/  LEA R12, P1, R13, UR4, 0x3 ;  /* 0x000000040d0c7c11 */ /* 0x001fc8000f8218ff */
[----:B------:R-:W-:Y:S02]  /*04e0*/  LEA.HI.X R13, R13, UR5, R14, 0x3, P1 ;  /* 0x000000050d0d7c11 */ /* 0x000fe400088f1c0e */
[----:B------:R-:W-:-:S04]  /*04f0*/  LEA R14, P1, R11, UR6, 0x3 ;  /* 0x000000060b0e7c11 */ /* 0x000fc8000f8218ff */
[----:B------:R-:W-:Y:S01]  /*0500*/  LEA.HI.X R15, R11, UR7, R22, 0x3, P1 ;  /* 0x000000070b0f7c11 */ /* 0x000fe200088f1c16 */
[----:B------:R-:W2:Y:S05]  /*0510*/  LDG.E.64 R12, desc[UR36][R12.64] ;  /* 0x000000240c0c7981 */ /* 0x000eaa000c1e1b00 */
[----:B------:R-:W3:Y:S01]  /*0520*/  LDG.E.64 R14, desc[UR36][R14.64] ;  /* 0x000000240e0e7981 */ /* 0x000ee2000c1e1b00 */
[----:B------:R-:W0:Y:S01]  /*0530*/  S2UR UR6, SR_CgaCtaId ;  /* 0x00000000000679c3 */ /* 0x000e220000008800 */
[----:B------:R-:W-:Y:S01]  /*0540*/  UMOV UR4, 0x400 ;  /* 0x0000040000047882 */ /* 0x000fe20000000000 */
[----:B------:R-:W-:Y:S01]  /*0550*/  ISETP.GE.U32.AND P0, PT, R2, 0x10, PT ;  /* 0x000000100200780c */ /* 0x000fe20003f06070 */
[----:B------:R-:W-:Y:S01]  /*0560*/  UIADD3 UR5, UPT, UPT, UR4, 0x10, URZ ;  /* 0x0000001004057890 */ /* 0x000fe2000fffe0ff */
[----:B------:R-:W-:-:S03]  /*0570*/  LEA R23, R18, R8, 0x2 ;  /* 0x0000000812177211 */ /* 0x000fc600078e10ff */
[----:B0-----:R-:W-:-:S06]  /*0580*/  ULEA UR5, UR6, UR5, 0x18 ;  /* 0x0000000506057291 */ /* 0x001fcc000f8ec0ff */
[----:B------:R-:W-:-:S05]  /*0590*/  LEA R11, R0, UR5, 0x3 ;  /* 0x00000005000b7c11 */ /* 0x000fca000f8e18ff */
[----:B------:R-:W-:Y:S02]  /*05a0*/  IMAD R25, R18, 0x4, R11 ;  /* 0x0000000412197824 */ /* 0x000fe400078e020b */
[----:B------:R-:W-:Y:S01]  /*05b0*/  HFMA2 R11, -RZ, RZ, 0, 0 ;  /* 0x00000000ff0b7431 */ /* 0x000fe200000001ff */
[----:B--2---:R-:W0:Y:S08]  /*05c0*/  F2F.F32.F64 R22, R12 ;  /* 0x0000000c00167310 */ /* 0x004e300000301000 */
[----:B---3--:R-:W1:Y:S01]  /*05d0*/  F2F.F32.F64 R24, R14 ;  /* 0x0000000e00187310 */ /* 0x008e620000301000 */
[----:B0-----:R0:W-:Y:S04]  /*05e0*/  STS [R23], R22 ;  /* 0x0000001617007388 */ /* 0x0011e80000000800 */
[----:B-1----:R0:W-:Y:S01]  /*05f0*/  STS [R25], R24 ;  /* 0x0000001819007388 */ /* 0x0021e20000000800 */
[----:B------:R-:W-:Y:S06]  /*0600*/  BAR.SYNC.DEFER_BLOCKING 0x0 ;  /* 0x0000000000007b1d */ /* 0x000fec0000010000 */
[----:B------:R-:W-:Y:S05]  /*0610*/  @!P0 BRA `(.L_x_3) ;  /* 0x0000000000d48947 */ /* 0x000fea0003800000 */
[----:B------:R-:W-:Y:S01]  /*0620*/  ULEA UR4, UR6, UR4, 0x18 ;  /* 0x0000000406047291 */ /* 0x000fe2000f8ec0ff */
[----:B------:R-:W-:Y:S02]  /*0630*/  LOP3.LUT R12, R2, 0xfffffff0, RZ, 0xc0, !PT ;  /* 0xfffffff0020c7812 */ /* 0x000fe400078ec0ff */
[----:B------:R-:W-:Y:S02]  /*0640*/  LEA R9, R18, UR5, 0x2 ;  /* 0x0000000512097c11 */ /* 0x000fe4000f8e10ff */
[----:B------:R-:W-:Y:S01]  /*0650*/  LOP3.LUT R11, R2, 0x7f0, RZ, 0xc0, !PT ;  /* 0x000007f0020b7812 */ /* 0x000fe200078ec0ff */
[----:B------:R-:W-:Y:S01]  /*0660*/  IMAD.MOV R12, RZ, RZ, -R12 ;  /* 0x000000ffff0c7224 */ /* 0x000fe200078e0a0c */
[----:B------:R-:W-:Y:S02]  /*0670*/  LEA R8, R0, UR4, 0x3 ;  /* 0x0000000400087c11 */ /* 0x000fe4000f8e18ff */
[----:B------:R-:W-:-:S03]  /*0680*/  IADD3 R13, PT, PT, R9, 0x40, RZ ;  /* 0x00000040090d7810 */ /* 0x000fc60007ffe0ff */
[----:B------:R-:W-:-:S07]  /*0690*/  VIADD R26, R8, 0x20 ;  /* 0x00000020081a7836 */ /* 0x000fce0000000000 */
.L_x_4:
[----:B------:R-:W-:Y:S01]  /*06a0*/  LDS R14, [R13+-0x40] ;  /* 0xffffc0000d0e7984 */ /* 0x000fe20000000800 */
[----:B------:R-:W-:-:S03]  /*06b0*/  IADD3 R12, PT, PT, R12, 0x10, RZ ;  /* 0x000000100c0c7810 */ /* 0x000fc60007ffe0ff */
[----:B0-----:R-:W0:Y:S01]  /*06c0*/  LDS.64 R24, [R26+-0x20] ;  /* 0xffffe0001a187984 */ /* 0x001e220000000a00 */
[----:B------:R-:W-:-:S03]  /*06d0*/  ISETP.NE.AND P0, PT, R12, RZ, PT ;  /* 0x000000ff0c00720c */ /* 0x000fc60003f05270 */
[----:B------:R-:W1:Y:S04]  /*06e0*/  LDS R36, [R13+-0x38] ;  /* 0xffffc8000d247984 */ /* 0x000e680000000800 */
[----:B------:R-:W-:Y:S04]  /*06f0*/  LDS R33, [R13+-0x30] ;  /* 0xffffd0000d217984 */ /* 0x000fe80000000800 */
[----:B------:R-:W2:Y:S04]  /*0700*/  LDS.64 R22, [R26+-0x18] ;  /* 0xffffe8001a167984 */ /* 0x000ea80000000a00 */
[----:B------:R-:W3:Y:S04]  /*0710*/  LDS R32, [R13+-0x28] ;  /* 0xffffd8000d207984 */ /* 0x000ee80000000800 */
[----:B------:R-:W-:Y:S04]  /*0720*/  LDS R35, [R13+-0x20] ;  /* 0xffffe0000d237984 */ /* 0x000fe80000000800 */
[----:B------:R-:W-:Y:S01]  /*0730*/  LDS R34, [R13+-0x18] ;  /* 0xffffe8000d227984 */ /* 0x000fe20000000800 */
[----:B0-----:R-:W-:-:S03]  /*0740*/  FFMA R27, R24, R14, R27 ;  /* 0x0000000e181b7223 */ /* 0x001fc6000000001b */
[----:B------:R-:W0:Y:S01]  /*0750*/  LDS.64 R14, [R26+-0x10] ;  /* 0xfffff0001a0e7984 */ /* 0x000e220000000a00 */
[----:B-1----:R-:W-:-:S03]  /*0760*/  FFMA R25, R36, R25, R27 ;  /* 0x0000001924197223 */ /* 0x002fc6000000001b */
[----:B------:R-:W-:Y:S01]  /*0770*/  LDS R27, [R13+-0x10] ;  /* 0xfffff0000d1b7984 */ /* 0x000fe20000000800 */
[----:B--2---:R-:W-:-:S03]  /*0780*/  FFMA R33, R22, R33, R25 ;  /* 0x0000002116217223 */ /* 0x004fc60000000019 */
[----:B------:R-:W1:Y:S01]  /*0790*/  LDS.64 R24, [R26+-0x8] ;  /* 0xfffff8001a187984 */ /* 0x000e620000000a00 */
[----:B---3--:R-:W-:-:S03]  /*07a0*/  FFMA R23, R32, R23, R33 ;  /* 0x0000001720177223 */ /* 0x008fc60000000021 */
[----:B------:R-:W2:Y:S04]  /*07b0*/  LDS R32, [R13+-0x8] ;  /* 0xfffff8000d207984 */ /* 0x000ea80000000800 */
[----:B------:R-:W-:Y:S01]  /*07c0*/  LDS R33, [R13] ;  /* 0x000000000d217984 */ /* 0x000fe20000000800 */
[----:B0-----:R-:W-:-:S04]  /*07d0*/  FFMA R23, R14, R35, R23 ;  /* 0x000000230e177223 */ /* 0x001fc80000000017 */
[----:B------:R-:W-:Y:S02]  /*07e0*/  FFMA R15, R34, R15, R23 ;  /* 0x0000000f220f7223 */ /* 0x000fe40000000017 */
[----:B------:R-:W0:Y:S04]  /*07f0*/  LDS.64 R22, [R26] ;  /* 0x000000001a167984 */ /* 0x000e280000000a00 */
[----:B------:R-:W3:Y:S01]  /*0800*/  LDS R34, [R13+0x8] ;  /* 0x000008000d227984 */ /* 0x000ee20000000800 */
[----:B-1----:R-:W-:-:S03]  /*0810*/  FFMA R35, R24, R27, R15 ;  /* 0x0000001b18237223 */ /* 0x002fc6000000000f */
[----:B------:R-:W-:Y:S01]  /*0820*/  LDS R27, [R13+0x10] ;  /* 0x000010000d1b7984 */ /* 0x000fe20000000800 */
[----:B--2---:R-:W-:-:S03]  /*0830*/  FFMA R25, R32, R25, R35 ;  /* 0x0000001920197223 */ /* 0x004fc60000000023 */
[----:B------:R-:W1:Y:S04]  /*0840*/  LDS.64 R14, [R26+0x8] ;  /* 0x000008001a0e7984 */ /* 0x000e680000000a00 */
[----:B------:R-:W2:Y:S01]  /*0850*/  LDS R32, [R13+0x18] ;  /* 0x000018000d207984 */ /* 0x000ea20000000800 */
[----:B0-----:R-:W-:-:S03]  /*0860*/  FFMA R25, R22, R33, R25 ;  /* 0x0000002116197223 */ /* 0x001fc60000000019 */
[----:B------:R-:W-:Y:S01]  /*0870*/  LDS R33, [R13+0x20] ;  /* 0x000020000d217984 */ /* 0x000fe20000000800 */
[----:B---3--:R-:W-:-:S03]  /*0880*/  FFMA R25, R34, R23, R25 ;  /* 0x0000001722197223 */ /* 0x008fc60000000019 */
[----:B------:R-:W0:Y:S04]  /*0890*/  LDS.64 R22, [R26+0x10] ;  /* 0x000010001a167984 */ /* 0x000e280000000a00 */
[----:B------:R-:W3:Y:S01]  /*08a0*/  LDS R34, [R13+0x28] ;  /* 0x000028000d227984 */ /* 0x000ee20000000800 */
[----:B-1----:R-:W-:-:S03]  /*08b0*/  FFMA R35, R14, R27, R25 ;  /* 0x0000001b0e237223 */ /* 0x002fc60000000019 */
[----:B------:R-:W-:Y:S01]  /*08c0*/  LDS R27, [R13+0x30] ;  /* 0x000030000d1b7984 */ /* 0x000fe20000000800 */
[----:B--2---:R-:W-:-:S03]  /*08d0*/  FFMA R15, R32, R15, R35 ;  /* 0x0000000f200f7223 */ /* 0x004fc60000000023 */
[----:B------:R1:W2:Y:S04]  /*08e0*/  LDS.64 R24, [R26+0x18] ;  /* 0x000018001a187984 */ /* 0x0002a80000000a00 */
[----:B------:R4:W5:Y:S01]  /*08f0*/  LDS R14, [R13+0x38] ;  /* 0x000038000d0e7984 */ /* 0x0009620000000800 */
[----:B-1----:R-:W-:Y:S01]  /*0900*/  VIADD R26, R26, 0x40 ;  /* 0x000000401a1a7836 */ /* 0x002fe20000000000 */
[----:B----4-:R-:W-:Y:S01]  /*0910*/  IADD3 R13, PT, PT, R13, 0x80, RZ ;  /* 0x000000800d0d7810 */ /* 0x010fe20007ffe0ff */
[----:B0-----:R-:W-:-:S04]  /*0920*/  FFMA R15, R22, R33, R15 ;  /* 0x00000021160f7223 */ /* 0x001fc8000000000f */
[----:B---3--:R-:W-:-:S04]  /*0930*/  FFMA R15, R34, R23, R15 ;  /* 0x00000017220f7223 */ /* 0x008fc8000000000f */
[----:B--2---:R-:W-:-:S04]  /*0940*/  FFMA R27, R24, R27, R15 ;  /* 0x0000001b181b7223 */ /* 0x004fc8000000000f */
[----:B-----5:R-:W-:Y:S01]  /*0950*/  FFMA R27, R14, R25, R27 ;  /* 0x000000190e1b7223 */ /* 0x020fe2000000001b */
[----:B------:R-:W-:Y:S06]  /*0960*/  @P0 BRA `(.L_x_4) ;  /* 0xfffffffc004c0947 */ /* 0x000fec000383ffff */
.L_x_3:
[----:B------:R-:W-:-:S04]  /*0970*/  LOP3.LUT R12, R2, 0xf, RZ, 0xc0, !PT ;  /* 0x0000000f020c7812 */ /* 0x000fc800078ec0ff */
[----:B------:R-:W-:-:S13]  /*0980*/  ISETP.NE.AND P0, PT, R12, RZ, PT ;  /* 0x000000ff0c00720c */ /* 0x000fda0003f05270 */
[----:B------:R-:W-:Y:S05]  /*0990*/  @!P0 BRA `(.L_x_5) ;  /* 0x0000000000f08947 */ /* 0x000fea0003800000 */
[----:B------:R-:W-:-:S05]  /*09a0*/  VIADD R12, R12, 0xffffffff ;  /* 0xffffffff0c0c7836 */ /* 0x000fca0000000000 */
[----:B------:R-:W-:-:S13]  /*09b0*/  ISETP.GE.U32.AND P0, PT, R12, 0x7, PT ;  /* 0x000000070c00780c */ /* 0x000fda0003f06070 */
[----:B------:R-:W-:Y:S05]  /*09c0*/  @!P0 BRA `(.L_x_6) ;  /* 0x00000000005c8947 */ /* 0x000fea0003800000 */
[C---:B------:R-:W-:Y:S01]  /*09d0*/  LEA R32, R11.reuse, R9, 0x3 ;  /* 0x000000090b207211 */ /* 0x040fe200078e18ff */
[C---:B------:R-:W-:Y:S01]  /*09e0*/  IMAD R33, R11.reuse, 0x4, R8 ;  /* 0x000000040b217824 */ /* 0x040fe200078e0208 */
[----:B------:R-:W-:-:S03]  /*09f0*/  IADD3 R11, PT, PT, R11, 0x8, RZ ;  /* 0x000000080b0b7810 */ /* 0x000fc60007ffe0ff */
[----:B0-----:R-:W-:Y:S04]  /*0a00*/  LDS R22, [R32] ;  /* 0x0000000020167984 */ /* 0x001fe80000000800 */
[----:B------:R-:W0:Y:S04]  /*0a10*/  LDS.64 R12, [R33] ;  /* 0x00000000210c7984 */ /* 0x000e280000000a00 */
[----:B------:R-:W1:Y:S04]  /*0a20*/  LDS R37, [R32+0x8] ;  /* 0x0000080020257984 */ /* 0x000e680000000800 */
[----:B------:R-:W-:Y:S04]  /*0a30*/  LDS R25, [R32+0x10] ;  /* 0x0000100020197984 */ /* 0x000fe80000000800 */
[----:B------:R-:W2:Y:S04]  /*0a40*/  LDS.64 R14, [R33+0x8] ;  /* 0x00000800210e7984 */ /* 0x000ea80000000a00 */
[----:B------:R-:W3:Y:S04]  /*0a50*/  LDS R24, [R32+0x18] ;  /* 0x0000180020187984 */ /* 0x000ee80000000800 */
[----:B------:R-:W-:Y:S04]  /*0a60*/  LDS R35, [R32+0x20] ;  /* 0x0000200020237984 */ /* 0x000fe80000000800 */
[----:B------:R-:W-:Y:S01]  /*0a70*/  LDS R34, [R32+0x38] ;  /* 0x0000380020227984 */ /* 0x000fe20000000800 */
[----:B0-----:R-:W-:-:S03]  /*0a80*/  FFMA R12, R12, R22, R27 ;  /* 0x000000160c0c7223 */ /* 0x001fc6000000001b */
[----:B------:R-:W0:Y:S01]  /*0a90*/  LDS.64 R22, [R33+0x10] ;  /* 0x0000100021167984 */ /* 0x000e220000000a00 */
[----:B-1----:R-:W-:-:S03]  /*0aa0*/  FFMA R37, R37, R13, R12 ;  /* 0x0000000d25257223 */ /* 0x002fc6000000000c */
[----:B------:R-:W1:Y:S04]  /*0ab0*/  LDS R12, [R32+0x28] ;  /* 0x00002800200c7984 */ /* 0x000e680000000800 */
[----:B------:R-:W-:Y:S01]  /*0ac0*/  LDS R13, [R32+0x30] ;  /* 0x00003000200d7984 */ /* 0x000fe20000000800 */
[----:B--2---:R-:W-:-:S03]  /*0ad0*/  FFMA R25, R14, R25, R37 ;  /* 0x000000190e197223 */ /* 0x004fc60000000025 */
[----:B------:R-:W2:Y:S01]  /*0ae0*/  LDS.64 R26, [R33+0x18] ;  /* 0x00001800211a7984 */ /* 0x000ea20000000a00 */
[----:B---3--:R-:W-:-:S04]  /*0af0*/  FFMA R15, R24, R15, R25 ;  /* 0x0000000f180f7223 */ /* 0x008fc80000000019 */
[----:B0-----:R-:W-:-:S04]  /*0b00*/  FFMA R15, R22, R35, R15 ;  /* 0x00000023160f7223 */ /* 0x001fc8000000000f */
[----:B-1----:R-:W-:-:S04]  /*0b10*/  FFMA R15, R12, R23, R15 ;  /* 0x000000170c0f7223 */ /* 0x002fc8000000000f */
[----:B--2---:R-:W-:-:S04]  /*0b20*/  FFMA R13, R26, R13, R15 ;  /* 0x0000000d1a0d7223 */ /* 0x004fc8000000000f */
[----:B------:R-:W-:-:S07]  /*0b30*/  FFMA R27, R34, R27, R13 ;  /* 0x0000001b221b7223 */ /* 0x000fce000000000d */
.L_x_6:
[----:B------:R-:W-:-:S04]  /*0b40*/  LOP3.LUT R12, R2, 0x7, RZ, 0xc0, !PT ;  /* 0x00000007020c7812 */ /* 0x000fc800078ec0ff */
[----:B------:R-:W-:-:S13]  /*0b50*/  ISETP.NE.AND P0, PT, R12, RZ, PT ;  /* 0x000000ff0c00720c */ /* 0x000fda0003f05270 */
[----:B------:R-:W-:Y:S05]  /*0b60*/  @!P0 BRA `(.L_x_5) ;  /* 0x00000000007c8947 */ /* 0x000fea0003800000 */
[----:B------:R-:W-:Y:S01]  /*0b70*/  VIADD R12, R12, 0xffffffff ;  /* 0xffffffff0c0c7836 */ /* 0x000fe20000000000 */
[----:B------:R-:W-:-:S04]  /*0b80*/  ISETP.NE.AND P1, PT, R4, RZ, PT ;  /* 0x000000ff0400720c */ /* 0x000fc80003f25270 */
[----:B------:R-:W-:-:S13]  /*0b90*/  ISETP.GE.U32.AND P0, PT, R12, 0x3, PT ;  /* 0x000000030c00780c */ /* 0x000fda0003f06070 */
[----:B------:R-:W-:Y:S05]  /*0ba0*/  @!P0 BRA `(.L_x_7) ;  /* 0x0000000000348947 */ /* 0x000fea0003800000 */
[C---:B0-----:R-:W-:Y:S01]  /*0bb0*/  LEA R23, R11.reuse, R9, 0x3 ;  /* 0x000000090b177211 */ /* 0x041fe200078e18ff */
[C---:B------:R-:W-:Y:S01]  /*0bc0*/  IMAD R22, R11.reuse, 0x4, R8 ;  /* 0x000000040b167824 */ /* 0x040fe200078e0208 */
[----:B------:R-:W-:-:S03]  /*0bd0*/  IADD3 R11, PT, PT, R11, 0x4, RZ ;  /* 0x000000040b0b7810 */ /* 0x000fc60007ffe0ff */
[----:B------:R-:W-:Y:S04]  /*0be0*/  LDS R24, [R23] ;  /* 0x0000000017187984 */ /* 0x000fe80000000800 */
[----:B------:R-:W0:Y:S04]  /*0bf0*/  LDS.64 R12, [R22] ;  /* 0x00000000160c7984 */ /* 0x000e280000000a00 */
[----:B------:R-:W1:Y:S04]  /*0c00*/  LDS R25, [R23+0x8] ;  /* 0x0000080017197984 */ /* 0x000e680000000800 */
[----:B------:R-:W-:Y:S04]  /*0c10*/  LDS R26, [R23+0x10] ;  /* 0x00001000171a7984 */ /* 0x000fe80000000800 */
[----:B------:R-:W2:Y:S04]  /*0c20*/  LDS.64 R14, [R22+0x8] ;  /* 0x00000800160e7984 */ /* 0x000ea80000000a00 */
[----:B------:R-:W3:Y:S01]  /*0c30*/  LDS R33, [R23+0x18] ;  /* 0x0000180017217984 */ /* 0x000ee20000000800 */
[----:B0-----:R-:W-:-:S04]  /*0c40*/  FFMA R12, R12, R24, R27 ;  /* 0x000000180c0c7223 */ /* 0x001fc8000000001b */
[----:B-1----:R-:W-:-:S04]  /*0c50*/  FFMA R13, R25, R13, R12 ;  /* 0x0000000d190d7223 */ /* 0x002fc8000000000c */
[----:B--2---:R-:W-:-:S04]  /*0c60*/  FFMA R14, R14, R26, R13 ;  /* 0x0000001a0e0e7223 */ /* 0x004fc8000000000d */
[----:B---3--:R-:W-:-:S07]  /*0c70*/  FFMA R27, R33, R15, R14 ;  /* 0x0000000f211b7223 */ /* 0x008fce000000000e */
.L_x_7:
[----:B------:R-:W-:Y:S05]  /*0c80*/  @!P1 BRA `(.L_x_5) ;  /* 0x0000000000349947 */ /* 0x000fea0003800000 */
[C---:B------:R-:W-:Y:S01]  /*0c90*/  IMAD R15, R11.reuse, 0x8, R9 ;  /* 0x000000080b0f7824 */ /* 0x040fe200078e0209 */
[----:B------:R-:W-:Y:S02]  /*0ca0*/  LEA R14, R11, R8, 0x2 ;  /* 0x000000080b0e7211 */ /* 0x000fe400078e10ff */
[----:B------:R-:W-:Y:S02]  /*0cb0*/  ISETP.NE.AND P0, PT, R4, 0x1, PT ;  /* 0x000000010400780c */ /* 0x000fe40003f05270 */
[----:B------:R-:W-:Y:S04]  /*0cc0*/  LDS R11, [R15] ;  /* 0x000000000f0b7984 */ /* 0x000fe80000000800 */
[----:B------:R-:W1:Y:S02]  /*0cd0*/  LDS.64 R12, [R14] ;  /* 0x000000000e0c7984 */ /* 0x000e640000000a00 */
[----:B-1----:R-:W-:-:S05]  /*0ce0*/  FFMA R27, R12, R11, R27 ;  /* 0x0000000b0c1b7223 */ /* 0x002fca000000001b */
[----:B------:R-:W-:Y:S05]  /*0cf0*/  @!P0 BRA `(.L_x_5) ;  /* 0x0000000000188947 */ /* 0x000fea0003800000 */
[----:B------:R-:W-:Y:S01]  /*0d00*/  ISETP.NE.AND P0, PT, R4, 0x2, PT ;  /* 0x000000020400780c */ /* 0x000fe20003f05270 */
[----:B------:R-:W1:-:S12]  /*0d10*/  LDS R12, [R15+0x8] ;  /* 0x000008000f0c7984 */ /* 0x000e580000000800 */
[----:B------:R-:W-:Y:S04]  /*0d20*/  @P0 LDS R14, [R14+0x8] ;  /* 0x000008000e0e0984 */ /* 0x000fe80000000800 */
[----:B------:R-:W2:Y:S01]  /*0d30*/  @P0 LDS R11, [R15+0x10] ;  /* 0x000010000f0b0984 */ /* 0x000ea20000000800 */
[----:B-1----:R-:W-:-:S04]  /*0d40*/  FFMA R27, R12, R13, R27 ;  /* 0x0000000d0c1b7223 */ /* 0x002fc8000000001b */
[----:B--2---:R-:W-:-:S07]  /*0d50*/  @P0 FFMA R27, R14, R11, R27 ;  /* 0x0000000b0e1b0223 */ /* 0x004fce000000001b */
.L_x_5:
[----:B------:R-:W-:Y:S01]  /*0d60*/  VIADD R5, R5, 0x1 ;  /* 0x0000000105057836 */ /* 0x000fe20000000000 */
[----:B------:R-:W-:Y:S04]  /*0d70*/  BAR.SYNC.DEFER_BLOCKING 0x0 ;  /* 0x0000000000007b1d */ /* 0x000fe80000010000 */
[----:B------:R-:W-:-:S04]  /*0d80*/  ISETP.GT.U32.AND P0, PT, R30, R5, PT ;  /* 0x000000051e00720c */ /* 0x000fc80003f04070 */
[----:B------:R-:W-:-:S13]  /*0d90*/  ISETP.GT.U32.AND.EX P0, PT, R31, RZ, PT, P0 ;  /* 0x000000ff1f00720c */ /* 0x000fda0003f04100 */
[----:B------:R-:W-:Y:S05]  /*0da0*/  @P0 BRA `(.L_x_8) ;  /* 0xfffffff400ac0947 */ /* 0x000fea000383ffff */
[----:B0-----:R0:W1:Y:S02]  /*0db0*/  F2F.F64.F32 R22, R27 ;  /* 0x0000001b00167310 */ /* 0x0010640000201800 */
.L_x_0:
[----:B------:R-:W2:Y:S01]  /*0dc0*/  LDCU.64 UR4, c[0x0][0x3a8] ;  /* 0x00007500ff0477ac */ /* 0x000ea20008000a00 */
[----:B------:R-:W-:Y:S01]  /*0dd0*/  MOV R19, RZ ;  /* 0x000000ff00137202 */ /* 0x000fe20000000f00 */
[----:B------:R3:W-:Y:S02]  /*0de0*/  STL.64 [R1], R16 ;  /* 0x0000001001007387 */ /* 0x0007e40000100a00 */
[----:B--2---:R-:W-:-:S04]  /*0df0*/  IMAD.WIDE.U32 R18, R0, UR4, R18 ;  /* 0x0000000400127c25 */ /* 0x004fc8000f8e0012 */
[----:B------:R-:W-:Y:S01]  /*0e00*/  IMAD R25, R0, UR5, R19 ;  /* 0x0000000500197c24 */ /* 0x000fe2000f8e0213 */
[----:B------:R-:W-:Y:S01]  /*0e10*/  MOV R0, 0x0 ;  /* 0x0000000000007802 */ /* 0x000fe20000000f00 */
[----:B------:R-:W-:Y:S01]  /*0e20*/  IMAD.MOV.U32 R24, RZ, RZ, R18 ;  /* 0x000000ffff187224 */ /* 0x000fe200078e0012 */
[----:B------:R-:W2:Y:S02]  /*0e30*/  LDCU.64 UR4, c[0x4][0x8] ;  /* 0x01000100ff0477ac */ /* 0x000ea40008000a00 */
[----:B------:R3:W4:Y:S02]  /*0e40*/  LDC.64 R8, c[0x4][R0] ;  /* 0x0100000000087b82 */ /* 0x0007240000000a00 */
[----:B------:R3:W-:Y:S01]  /*0e50*/  STL.64 [R1+0x8], R24 ;  /* 0x0000081801007387 */ /* 0x0007e20000100a00 */
[----:B--2---:R-:W-:Y:S01]  /*0e60*/  MOV R4, UR4 ;  /* 0x0000000400047c02 */ /* 0x004fe20008000f00 */
[----:B---3--:R-:W-:-:S07]  /*0e70*/  IMAD.U32 R5, RZ, RZ, UR5 ;  /* 0x00000005ff057e24 */ /* 0x008fce000f8e00ff */
[----:B------:R-:W-:-:S07]  /*0e80*/  LEPC R20, `(.L_x_9) ;  /* 0x000000001014794e */ /* 0x000fce0000000000 */
[----:B01--4-:R-:W-:Y:S05]  /*0e90*/  CALL.ABS.NOINC R8 ;  /* 0x0000000008007343 */ /* 0x013fea0003c00000 */
.L_x_9:
[----:B------:R-:W0:Y:S01]  /*0ea0*/  LDCU.64 UR6, c[0x0][0x3a8] ;  /* 0x00007500ff0677ac */ /* 0x000e220008000a00 */
[----:B------:R-:W-:Y:S02]  /*0eb0*/  HFMA2 R3, -RZ, RZ, 0, 0 ;  /* 0x00000000ff037431 */ /* 0x000fe400000001ff */
[----:B------:R-:W-:Y:S01]  /*0ec0*/  IMAD R2, R17, R2, RZ ;  /* 0x0000000211027224 */ /* 0x000fe200078e02ff */
[----:B------:R-:W1:Y:S01]  /*0ed0*/  LDCU.64 UR4, c[0x0][0x390] ;  /* 0x00007200ff0477ac */ /* 0x000e620008000a00 */
[----:B------:R-:W-:-:S04]  /*0ee0*/  IMAD.WIDE.U32 R16, R16, UR38, RZ ;  /* 0x0000002610107c25 */ /* 0x000fc8000f8e00ff */
[----:B0-----:R-:W-:Y:S02]  /*0ef0*/  IMAD R5, R17, UR6, RZ ;  /* 0x0000000611057c24 */ /* 0x001fe4000f8e02ff */
[----:B------:R-:W-:-:S04]  /*0f00*/  IMAD.WIDE.U32 R2, R16, UR6, R2 ;  /* 0x0000000610027c25 */ /* 0x000fc8000f8e0002 */
[----:B------:R-:W-:Y:S01]  /*0f10*/  IMAD R5, R16, UR7, R5 ;  /* 0x0000000710057c24 */ /* 0x000fe2000f8e0205 */
[----:B------:R-:W-:-:S04]  /*0f20*/  IADD3 R18, P0, PT, R18, R2, RZ ;  /* 0x0000000212127210 */ /* 0x000fc80007f1e0ff */
[----:B------:R-:W-:Y:S02]  /*0f30*/  IADD3.X R3, PT, PT, R25, R3, R5, P0, !PT ;  /* 0x0000000319037210 */ /* 0x000fe400007fe405 */
[----:B-1----:R-:W-:-:S04]  /*0f40*/  LEA R2, P0, R18, UR4, 0x3 ;  /* 0x0000000412027c11 */ /* 0x002fc8000f8018ff */
[----:B------:R-:W-:-:S05]  /*0f50*/  LEA.HI.X R3, R18, UR5, R3, 0x3, P0 ;  /* 0x0000000512037c11 */ /* 0x000fca00080f1c03 */
[----:B------:R-:W-:Y:S01]  /*0f60*/  STG.E.64 desc[UR36][R2.64], R22 ;  /* 0x0000001602007986 */ /* 0x000fe2000c101b24 */
[----:B------:R-:W-:Y:S05]  /*0f70*/  EXIT ;  /* 0x000000000000794d */ /* 0x000fea0003800000 */
        .weak           $__internal_0_$__cuda_sm20_div_s64
        .type           $__internal_0_$__cuda_sm20_div_s64,@function
        .size           $__internal_0_$__cuda_sm20_div_s64,(.L_x_11 - $__internal_0_$__cuda_sm20_div_s64)
$__internal_0_$__cuda_sm20_div_s64:
[----:B------:R-:W-:Y:S01]  /*0f80*/  IMAD.MOV.U32 R14, RZ, RZ, R2 ;  /* 0x000000ffff0e7224 */ /* 0x000fe200078e0002 */
[----:B------:R-:W-:-:S04]  /*0f90*/  MOV R15, RZ ;  /* 0x000000ff000f7202 */ /* 0x000fc80000000f00 */
[----:B------:R-:W0:Y:S08]  /*0fa0*/  I2F.U64.RP R9, R14 ;  /* 0x0000000e00097312 */ /* 0x000e300000309000 */
[----:B0-----:R-:W0:Y:S02]  /*0fb0*/  MUFU.RCP R9, R9 ;  /* 0x0000000900097308 */ /* 0x001e240000001000 */
[----:B0-----:R-:W-:-:S06]  /*0fc0*/  VIADD R12, R9, 0x1ffffffe ;  /* 0x1ffffffe090c7836 */ /* 0x001fcc0000000000 */
[----:B------:R-:W0:Y:S02]  /*0fd0*/  F2I.U64.TRUNC R12, R12 ;  /* 0x0000000c000c7311 */ /* 0x000e24000020d800 */
[----:B0-----:R-:W-:-:S04]  /*0fe0*/  IMAD.WIDE.U32 R10, R12, R2, RZ ;  /* 0x000000020c0a7225 */ /* 0x001fc800078e00ff */
[----:B------:R-:W-:Y:S01]  /*0ff0*/  IMAD R11, R13, R2, R11 ;  /* 0x000000020d0b7224 */ /* 0x000fe200078e020b */
[----:B------:R-:W-:-:S04]  /*1000*/  IADD3 R21, P0, PT, RZ, -R10, RZ ;  /* 0x8000000aff157210 */ /* 0x000fc80007f1e0ff */
[----:B------:R-:W-:Y:S01]  /*1010*/  IADD3.X R25, PT, PT, RZ, ~R11, RZ, P0, !PT ;  /* 0x8000000bff197210 */ /* 0x000fe200007fe4ff */
[----:B------:R-:W-:-:S04]  /*1020*/  IMAD.HI.U32 R10, R12, R21, RZ ;  /* 0x000000150c0a7227 */ /* 0x000fc800078e00ff */
[----:B------:R-:W-:Y:S02]  /*1030*/  IMAD.MOV.U32 R11, RZ, RZ, R12 ;  /* 0x000000ffff0b7224 */ /* 0x000fe400078e000c */
[-C--:B------:R-:W-:Y:S02]  /*1040*/  IMAD R15, R13, R25.reuse, RZ ;  /* 0x000000190d0f7224 */ /* 0x080fe400078e02ff */
[----:B------:R-:W-:-:S04]  /*1050*/  IMAD.WIDE.U32 R10, P0, R12, R25, R10 ;  /* 0x000000190c0a7225 */ /* 0x000fc8000780000a */
[----:B------:R-:W-:-:S04]  /*1060*/  IMAD.HI.U32 R9, R13, R25, RZ ;  /* 0x000000190d097227 */ /* 0x000fc800078e00ff */
[----:B------:R-:W-:Y:S01]  /*1070*/  IMAD.HI.U32 R10, P1, R13, R21, R10 ;  /* 0x000000150d0a7227 */ /* 0x000fe2000782000a */
[----:B------:R-:W-:-:S04]  /*1080*/  IADD3.X R9, PT, PT, R9, R13, RZ, P0, !PT ;  /* 0x0000000d09097210 */ /* 0x000fc800007fe4ff */
[----:B------:R-:W-:Y:S02]  /*1090*/  IADD3 R15, P2, PT, R15, R10, RZ ;  /* 0x0000000a0f0f7210 */ /* 0x000fe40007f5e0ff */
[----:B------:R-:W0:Y:S02]  /*10a0*/  LDC.64 R10, c[0x0][0x3a0] ;  /* 0x0000e800ff0a7b82 */ /* 0x000e240000000a00 */
[----:B------:R-:W-:Y:S01]  /*10b0*/  IADD3.X R9, PT, PT, RZ, RZ, R9, P2, P1 ;  /* 0x000000ffff097210 */ /* 0x000fe200017e2409 */
[----:B------:R-:W-:-:S03]  /*10c0*/  IMAD.WIDE.U32 R12, R15, R2, RZ ;  /* 0x000000020f0c7225 */ /* 0x000fc600078e00ff */
[----:B------:R-:W-:Y:S01]  /*10d0*/  IADD3 R21, P0, PT, RZ, -R12, RZ ;  /* 0x8000000cff157210 */ /* 0x000fe20007f1e0ff */
[----:B------:R-:W-:-:S04]  /*10e0*/  IMAD R12, R9, R2, R13 ;  /* 0x00000002090c7224 */ /* 0x000fc800078e020d */
[----:B------:R-:W-:-:S04]  /*10f0*/  IMAD.HI.U32 R14, R15, R21, RZ ;  /* 0x000000150f0e7227 */ /* 0x000fc800078e00ff */
[----:B------:R-:W-:-:S04]  /*1100*/  IMAD.X R12, RZ, RZ, ~R12, P0 ;  /* 0x000000ffff0c7224 */ /* 0x000fc800000e0e0c */
[----:B------:R-:W-:Y:S01]  /*1110*/  IMAD.WIDE.U32 R14, P0, R15, R12, R14 ;  /* 0x0000000c0f0e7225 */ /* 0x000fe2000780000e */
[----:B0-----:R-:W-:Y:S02]  /*1120*/  ISETP.GE.AND P1, PT, R11, RZ, PT ;  /* 0x000000ff0b00720c */ /* 0x001fe40003f26270 */
[----:B------:R-:W-:Y:S01]  /*1130*/  IADD3 R13, P4, PT, RZ, -R10, RZ ;  /* 0x8000000aff0d7210 */ /* 0x000fe20007f9e0ff */
[----:B------:R-:W-:-:S03]  /*1140*/  IMAD.HI.U32 R15, P2, R9, R21, R14 ;  /* 0x00000015090f7227 */ /* 0x000fc6000784000e */
[----:B------:R-:W-:Y:S01]  /*1150*/  SEL R10, R13, R10, !P1 ;  /* 0x0000000a0d0a7207 */ /* 0x000fe20004800000 */
[CC--:B------:R-:W-:Y:S02]  /*1160*/  IMAD R14, R9.reuse, R12.reuse, RZ ;  /* 0x0000000c090e7224 */ /* 0x0c0fe400078e02ff */
[----:B------:R-:W-:Y:S02]  /*1170*/  HFMA2 R13, -RZ, RZ, 0, 0 ;  /* 0x00000000ff0d7431 */ /* 0x000fe400000001ff */
[----:B------:R-:W-:Y:S01]  /*1180*/  IMAD.HI.U32 R12, R9, R12, RZ ;  /* 0x0000000c090c7227 */ /* 0x000fe200078e00ff */
[----:B------:R-:W-:-:S03]  /*1190*/  IADD3 R15, P3, PT, R14, R15, RZ ;  /* 0x0000000f0e0f7210 */ /* 0x000fc60007f7e0ff */
[----:B------:R-:W-:Y:S01]  /*11a0*/  IMAD.X R9, R12, 0x1, R9, P0 ;  /* 0x000000010c097824 */ /* 0x000fe200000e0609 */
[----:B------:R-:W-:Y:S01]  /*11b0*/  IADD3.X R14, PT, PT, RZ, ~R11, RZ, P4, !PT ;  /* 0x8000000bff0e7210 */ /* 0x000fe200027fe4ff */
[----:B------:R-:W-:-:S03]  /*11c0*/  IMAD.HI.U32 R12, R15, R10, RZ ;  /* 0x0000000a0f0c7227 */ /* 0x000fc600078e00ff */
[----:B------:R-:W-:Y:S02]  /*11d0*/  SEL R14, R14, R11, !P1 ;  /* 0x0000000b0e0e7207 */ /* 0x000fe40004800000 */
[----:B------:R-:W-:-:S03]  /*11e0*/  IADD3.X R9, PT, PT, RZ, RZ, R9, P3, P2 ;  /* 0x000000ffff097210 */ /* 0x000fc60001fe4409 */
[----:B------:R-:W-:-:S04]  /*11f0*/  IMAD.WIDE.U32 R12, R15, R14, R12 ;  /* 0x0000000e0f0c7225 */ /* 0x000fc800078e000c */
[C---:B------:R-:W-:Y:S02]  /*1200*/  IMAD R20, R9.reuse, R14, RZ ;  /* 0x0000000e09147224 */ /* 0x040fe400078e02ff */
[----:B------:R-:W-:-:S04]  /*1210*/  IMAD.HI.U32 R11, P0, R9, R10, R12 ;  /* 0x0000000a090b7227 */ /* 0x000fc8000780000c */
[----:B------:R-:W-:Y:S01]  /*1220*/  IMAD.HI.U32 R9, R9, R14, RZ ;  /* 0x0000000e09097227 */ /* 0x000fe200078e00ff */
[----:B------:R-:W-:-:S03]  /*1230*/  IADD3 R11, P2, PT, R20, R11, RZ ;  /* 0x0000000b140b7210 */ /* 0x000fc60007f5e0ff */
[----:B------:R-:W-:Y:S02]  /*1240*/  IMAD.X R9, RZ, RZ, R9, P0 ;  /* 0x000000ffff097224 */ /* 0x000fe400000e0609 */
[----:B------:R-:W-:-:S03]  /*1250*/  IMAD.WIDE.U32 R12, R11, R2, RZ ;  /* 0x000000020b0c7225 */ /* 0x000fc600078e00ff */
[----:B------:R-:W-:Y:S02]  /*1260*/  IADD3.X R9, PT, PT, RZ, R9, RZ, P2, !PT ;  /* 0x00000009ff097210 */ /* 0x000fe400017fe4ff */
[----:B------:R-:W-:Y:S02]  /*1270*/  IADD3 R15, P0, PT, -R12, R10, RZ ;  /* 0x0000000a0c0f7210 */ /* 0x000fe40007f1e1ff */
[----:B------:R-:W-:Y:S01]  /*1280*/  IADD3 R10, P3, PT, R11, 0x1, RZ ;  /* 0x000000010b0a7810 */ /* 0x000fe20007f7e0ff */
[----:B------:R-:W-:-:S03]  /*1290*/  IMAD R13, R9, R2, R13 ;  /* 0x00000002090d7224 */ /* 0x000fc600078e020d */
[----:B------:R-:W-:Y:S01]  /*12a0*/  IADD3.X R12, PT, PT, RZ, R9, RZ, P3, !PT ;  /* 0x00000009ff0c7210 */ /* 0x000fe20001ffe4ff */
[----:B------:R-:W-:Y:S01]  /*12b0*/  IMAD.X R21, R14, 0x1, ~R13, P0 ;  /* 0x000000010e157824 */ /* 0x000fe200000e0e0d */
[----:B------:R-:W-:Y:S02]  /*12c0*/  ISETP.GE.U32.AND P0, PT, R15, R2, PT ;  /* 0x000000020f00720c */ /* 0x000fe40003f06070 */
[-C--:B------:R-:W-:Y:S02]  /*12d0*/  IADD3 R13, P2, PT, -R2, R15.reuse, RZ ;  /* 0x0000000f020d7210 */ /* 0x080fe40007f5e1ff */
[C---:B------:R-:W-:Y:S02]  /*12e0*/  ISETP.GE.U32.AND.EX P0, PT, R21.reuse, RZ, PT, P0 ;  /* 0x000000ff1500720c */ /* 0x040fe40003f06100 */
[----:B------:R-:W-:Y:S02]  /*12f0*/  IADD3.X R14, PT, PT, R21, -0x1, RZ, P2, !PT ;  /* 0xffffffff150e7810 */ /* 0x000fe400017fe4ff */
[----:B------:R-:W-:-:S02]  /*1300*/  SEL R13, R13, R15, P0 ;  /* 0x0000000f0d0d7207 */ /* 0x000fc40000000000 */
[----:B------:R-:W-:Y:S02]  /*1310*/  SEL R11, R10, R11, P0 ;  /* 0x0000000b0a0b7207 */ /* 0x000fe40000000000 */
[----:B------:R-:W-:Y:S02]  /*1320*/  SEL R14, R14, R21, P0 ;  /* 0x000000150e0e7207 */ /* 0x000fe40000000000 */
[----:B------:R-:W-:Y:S02]  /*1330*/  ISETP.GE.U32.AND P2, PT, R13, R2, PT ;  /* 0x000000020d00720c */ /* 0x000fe40003f46070 */
[----:B------:R-:W-:Y:S02]  /*1340*/  SEL R10, R12, R9, P0 ;  /* 0x000000090c0a7207 */ /* 0x000fe40000000000 */
[----:B------:R-:W-:Y:S02]  /*1350*/  IADD3 R30, P3, PT, R11, 0x1, RZ ;  /* 0x000000010b1e7810 */ /* 0x000fe40007f7e0ff */
[----:B------:R-:W-:-:S03]  /*1360*/  ISETP.GE.U32.AND.EX P0, PT, R14, RZ, PT, P2 ;  /* 0x000000ff0e00720c */ /* 0x000fc60003f06120 */
[----:B------:R-:W-:Y:S01]  /*1370*/  IMAD.X R31, RZ, RZ, R10, P3 ;  /* 0x000000ffff1f7224 */ /* 0x000fe200018e060a */
[----:B------:R-:W-:-:S04]  /*1380*/  SEL R30, R30, R11, P0 ;  /* 0x0000000b1e1e7207 */ /* 0x000fc80000000000 */
[----:B------:R-:W-:Y:S02]  /*1390*/  SEL R31, R31, R10, P0 ;  /* 0x0000000a1f1f7207 */ /* 0x000fe40000000000 */
[-C--:B------:R-:W-:Y:S02]  /*13a0*/  IADD3 R9, P2, PT, RZ, -R30.reuse, RZ ;  /* 0x8000001eff097210 */ /* 0x080fe40007f5e0ff */
[----:B------:R-:W-:Y:S02]  /*13b0*/  ISETP.NE.U32.AND P0, PT, R2, RZ, PT ;  /* 0x000000ff0200720c */ /* 0x000fe40003f05070 */
[----:B------:R-:W-:Y:S02]  /*13c0*/  IADD3.X R10, PT, PT, RZ, ~R31, RZ, P2, !PT ;  /* 0x8000001fff0a7210 */ /* 0x000fe400017fe4ff */
[----:B------:R-:W-:Y:S01]  /*13d0*/  SEL R30, R9, R30, !P1 ;  /* 0x0000001e091e7207 */ /* 0x000fe20004800000 */
[----:B------:R-:W-:Y:S01]  /*13e0*/  IMAD.MOV.U32 R9, RZ, RZ, 0x0 ;  /* 0x00000000ff097424 */ /* 0x000fe200078e00ff */
[----:B------:R-:W-:-:S02]  /*13f0*/  ISETP.NE.AND.EX P0, PT, RZ, RZ, PT, P0 ;  /* 0x000000ffff00720c */ /* 0x000fc40003f05300 */
[----:B------:R-:W-:Y:S02]  /*1400*/  SEL R31, R10, R31, !P1 ;  /* 0x0000001f0a1f7207 */ /* 0x000fe40004800000 */
[----:B------:R-:W-:Y:S02]  /*1410*/  SEL R30, R30, 0xffffffff, P0 ;  /* 0xffffffff1e1e7807 */ /* 0x000fe40000000000 */
[----:B------:R-:W-:Y:S01]  /*1420*/  SEL R31, R31, 0xffffffff, P0 ;  /* 0xffffffff1f1f7807 */ /* 0x000fe20000000000 */
[----:B------:R-:W-:Y:S06]  /*1430*/  RET.REL.NODEC R8 `(_Z12MatMulKernelPdS_S_llli) ;  /* 0xffffffe808f07950 */ /* 0x000fec0003c3ffff */
.L_x_10:
[----:B------:R-:W-:-:S00]  /*1440*/  BRA `(.L_x_10) ;  /* 0xfffffffc00fc7947 */ /* 0x000fc0000383ffff */
[----:B------:R-:W-:-:S00]  /*1450*/  NOP ;  /* 0x0000000000007918 */ /* 0x000fc00000000000 */
        /* <DEDUP_REMOVED lines=10> */
.L_x_11:


//--------------------- .nv.global.init           --------------------------
	.section	.nv.global.init,"aw",@progbits
.nv.global.init:
	.type		$str,@object
	.size		$str,(.L_0 - $str)
$str:
        /*0000*/ 	.byte	0x28, 0x25, 0x64, 0x2c, 0x25, 0x64, 0x29, 0x3d, 0x25, 0x64, 0x0a, 0x00
.L_0:


//--------------------- .nv.shared._Z12MatMulKernelPdS_S_llli --------------------------
	.section	.nv.shared._Z12MatMulKernelPdS_S_llli,"aw",@nobits
	.sectionflags	@""
	.align	4
.nv.shared._Z12MatMulKernelPdS_S_llli:
	.zero		1056


//--------------------- .nv.shared.reserved.0     --------------------------
	.section	.nv.shared.reserved.0,"aw",@nobits
	.weak		__nv_reservedSMEM_offset_0_alias
	.size		__nv_reservedSMEM_offset_0_alias, 0, 64
	.other		__nv_reservedSMEM_offset_0_alias,@"STO_CUDA_RESERVED_SHARED STV_DEFAULT"
__nv_reservedSMEM_offset_0_alias:
	.zero		0
	.zero		64


//--------------------- .nv.constant0._Z12MatMulKernelPdS_S_llli --------------------------
	.section	.nv.constant0._Z12MatMulKernelPdS_S_llli,"a",@progbits
	.sectionflags	@""
	.align	4
.nv.constant0._Z12MatMulKernelPdS_S_llli:
	.zero		948


//--------------------- SYMBOLS --------------------------

	.type		.nv.reservedSmem.offset0,@object
	.size		.nv.reservedSmem.offset0,0x4
	.type		.nv.reservedSmem.cap,@object
	.size		.nv.reservedSmem.cap,0x4
	.type		vprintf,@function
